	.headerflags	@"EF_CUDA_TEXMODE_UNIFIED EF_CUDA_64BIT_ADDRESS EF_CUDA_ACCELERATORS EF_CUDA_SM90 EF_CUDA_VIRTUAL_SM(EF_CUDA_SM90)"
	.elftype	@"ET_EXEC"


//--------------------- .nv.info                  --------------------------
	.section	.nv.info,"",@"SHT_CUDA_INFO"
	.align	4


	//----- nvinfo : EIATTR_REGCOUNT
	.align		4
        /*0000*/ 	.byte	0x04, 0x2f
        /*0002*/ 	.short	(.L_1 - .L_0)
	.align		4
.L_0:
        /*0004*/ 	.word	index@(triton_poi_fused_add_avg_pool2d_23)
        /*0008*/ 	.word	0x00000020


	//----- nvinfo : EIATTR_MIN_STACK_SIZE
	.align		4
.L_1:
        /*000c*/ 	.byte	0x04, 0x12
        /*000e*/ 	.short	(.L_3 - .L_2)
	.align		4
.L_2:
        /*0010*/ 	.word	index@(triton_poi_fused_add_avg_pool2d_23)
        /*0014*/ 	.word	0x00000000


	//----- nvinfo : EIATTR_FRAME_SIZE
	.align		4
.L_3:
        /*0018*/ 	.byte	0x04, 0x11
        /*001a*/ 	.short	(.L_5 - .L_4)
	.align		4
.L_4:
        /*001c*/ 	.word	index@(triton_poi_fused_add_avg_pool2d_23)
        /*0020*/ 	.word	0x00000000


	//----- nvinfo : EIATTR_MIN_STACK_SIZE
	.align		4
.L_5:
        /*0024*/ 	.byte	0x04, 0x12
        /*0026*/ 	.short	(.L_7 - .L_6)
	.align		4
.L_6:
        /*0028*/ 	.word	index@(triton_poi_fused_add_avg_pool2d_23)
        /*002c*/ 	.word	0x00000000
.L_7:


//--------------------- .nv.info.triton_poi_fused_add_avg_pool2d_23 --------------------------
	.section	.nv.info.triton_poi_fused_add_avg_pool2d_23,"",@"SHT_CUDA_INFO"
	.sectionflags	@""
	.align	4


	//----- nvinfo : EIATTR_CUDA_API_VERSION
	.align		4
        /*0000*/ 	.byte	0x04, 0x37
        /*0002*/ 	.short	(.L_9 - .L_8)
.L_8:
        /*0004*/ 	.word	0x0000007c


	//----- nvinfo : EIATTR_KPARAM_INFO
	.align		4
.L_9:
        /*0008*/ 	.byte	0x04, 0x17
        /*000a*/ 	.short	(.L_11 - .L_10)
.L_10:
        /*000c*/ 	.word	0x00000000
        /*0010*/ 	.short	0x0002
        /*0012*/ 	.short	0x0010
        /*0014*/ 	.byte	0x00, 0xf0, 0x11, 0x00


	//----- nvinfo : EIATTR_KPARAM_INFO
	.align		4
.L_11:
        /*0018*/ 	.byte	0x04, 0x17
        /*001a*/ 	.short	(.L_13 - .L_12)
.L_12:
        /*001c*/ 	.word	0x00000000
        /*0020*/ 	.short	0x0001
        /*0022*/ 	.short	0x0008
        /*0024*/ 	.byte	0x00, 0xf4, 0x21, 0x00


	//----- nvinfo : EIATTR_KPARAM_INFO
	.align		4
.L_13:
        /*0028*/ 	.byte	0x04, 0x17
        /*002a*/ 	.short	(.L_15 - .L_14)
.L_14:
        /*002c*/ 	.word	0x00000000
        /*0030*/ 	.short	0x0000
        /*0032*/ 	.short	0x0000
        /*0034*/ 	.byte	0x00, 0xf4, 0x21, 0x00


	//----- nvinfo : EIATTR_SPARSE_MMA_MASK
	.align		4
.L_15:
        /*0038*/ 	.byte	0x03, 0x50
        /*003a*/ 	.short	0x0000


	//----- nvinfo : EIATTR_MAXREG_COUNT
	.align		4
        /*003c*/ 	.byte	0x03, 0x1b
        /*003e*/ 	.short	0x00ff


	//----- nvinfo : EIATTR_EXIT_INSTR_OFFSETS
	.align		4
        /*0040*/ 	.byte	0x04, 0x1c
        /*0042*/ 	.short	(.L_17 - .L_16)


	//   ....[0]....
.L_16:
        /*0044*/ 	.word	0x00000bc0


	//   ....[1]....
        /*0048*/ 	.word	0x00000be0


	//----- nvinfo : EIATTR_REQNTID
	.align		4
.L_17:
        /*004c*/ 	.byte	0x04, 0x10
        /*004e*/ 	.short	(.L_19 - .L_18)
.L_18:
        /*0050*/ 	.word	0x00000080
        /*0054*/ 	.word	0x00000001
        /*0058*/ 	.word	0x00000001


	//----- nvinfo : EIATTR_CBANK_PARAM_SIZE
	.align		4
.L_19:
        /*005c*/ 	.byte	0x03, 0x19
        /*005e*/ 	.short	0x0014


	//----- nvinfo : EIATTR_PARAM_CBANK
	.align		4
        /*0060*/ 	.byte	0x04, 0x0a
        /*0062*/ 	.short	(.L_21 - .L_20)
	.align		4
.L_20:
        /*0064*/ 	.word	index@(.nv.constant0.triton_poi_fused_add_avg_pool2d_23)
        /*0068*/ 	.short	0x0210
        /*006a*/ 	.short	0x0014


	//----- nvinfo : EIATTR_SW_WAR
	.align		4
.L_21:
        /*006c*/ 	.byte	0x04, 0x36
        /*006e*/ 	.short	(.L_23 - .L_22)
.L_22:
        /*0070*/ 	.word	0x00000008
.L_23:


//--------------------- .nv.callgraph             --------------------------
	.section	.nv.callgraph,"",@"SHT_CUDA_CALLGRAPH"
	.align	4
	.sectionentsize	8
	.align		4
        /*0000*/ 	.word	0x00000000
	.align		4
        /*0004*/ 	.word	0xffffffff
	.align		4
        /*0008*/ 	.word	0x00000000
	.align		4
        /*000c*/ 	.word	0xfffffffe
	.align		4
        /*0010*/ 	.word	0x00000000
	.align		4
        /*0014*/ 	.word	0xfffffffd
	.align		4
        /*0018*/ 	.word	0x00000000
	.align		4
        /*001c*/ 	.word	0xfffffffc


//--------------------- .text.triton_poi_fused_add_avg_pool2d_23 --------------------------
	.section	.text.triton_poi_fused_add_avg_pool2d_23,"ax",@progbits
	.align	128
        .global         triton_poi_fused_add_avg_pool2d_23
        .type           triton_poi_fused_add_avg_pool2d_23,@function
        .size           triton_poi_fused_add_avg_pool2d_23,(.L_x_1 - triton_poi_fused_add_avg_pool2d_23)
        .other          triton_poi_fused_add_avg_pool2d_23,@"STO_CUDA_ENTRY STV_DEFAULT"
triton_poi_fused_add_avg_pool2d_23:
.text.triton_poi_fused_add_avg_pool2d_23:
[----:B------:R-:W0:Y:S01]  /*0000*/  LDC R1, c[0x0][0x28] ;  /* 0x00000a00ff017b82 */ /* 0x000e220000000800 */
[----:B------:R-:W1:Y:S07]  /*0010*/  S2R R0, SR_TID.X ;  /* 0x0000000000007919 */ /* 0x000e6e0000002100 */
[----:B------:R-:W2:Y:S01]  /*0020*/  LDC.64 R14, c[0x0][0x218] ;  /* 0x00008600ff0e7b82 */ /* 0x000ea20000000a00 */
[----:B------:R-:W-:Y:S01]  /*0030*/  CS2R R22, SRZ ;  /* 0x0000000000167805 */ /* 0x000fe2000001ff00 */
[----:B------:R-:W-:Y:S01]  /*0040*/  ULDC.64 UR4, c[0x0][0x208] ;  /* 0x0000820000047ab9 */ /* 0x000fe20000000a00 */
[----:B------:R-:W3:Y:S01]  /*0050*/  S2R R25, SR_CTAID.X ;  /* 0x0000000000197919 */ /* 0x000ee20000002500 */
[----:B-1----:R-:W-:Y:S01]  /*0060*/  IMAD.SHL.U32 R0, R0, 0x2, RZ ;  /* 0x0000000200007824 */ /* 0x002fe200078e00ff */
[----:B---3--:R-:W-:-:S04]  /*0070*/  SHF.R.S32.HI R2, RZ, 0x17, R25 ;  /* 0x00000017ff027819 */ /* 0x008fc80000011419 */
[----:B------:R-:W-:Y:S02]  /*0080*/  LOP3.LUT R0, R0, 0xfe, RZ, 0xc0, !PT ;  /* 0x000000fe00007812 */ /* 0x000fe400078ec0ff */
[----:B------:R-:W-:-:S03]  /*0090*/  SGXT R2, R2, 0x1 ;  /* 0x000000010202781a */ /* 0x000fc60000000200 */
[----:B------:R-:W-:-:S04]  /*00a0*/  IMAD R25, R25, 0x100, R0 ;  /* 0x0000010019197824 */ /* 0x000fc800078e0200 */
[C---:B------:R-:W-:Y:S01]  /*00b0*/  VIADD R0, R25.reuse, 0x1 ;  /* 0x0000000119007836 */ /* 0x040fe20000000000 */
[----:B------:R-:W-:Y:S01]  /*00c0*/  LEA.HI R3, R2, R25, RZ, 0x3 ;  /* 0x0000001902037211 */ /* 0x000fe200078f18ff */
[----:B------:R-:W-:-:S03]  /*00d0*/  VIADD R11, R25, 0xfffffff8 ;  /* 0xfffffff8190b7836 */ /* 0x000fc60000000000 */
[----:B------:R-:W-:Y:S01]  /*00e0*/  SHF.R.S32.HI R21, RZ, 0x3, R3 ;  /* 0x00000003ff157819 */ /* 0x000fe20000011403 */
[----:B--2---:R-:W-:Y:S01]  /*00f0*/  IMAD.WIDE R10, R11, 0x4, R14 ;  /* 0x000000040b0a7825 */ /* 0x004fe200078e020e */
[----:B------:R-:W-:Y:S02]  /*0100*/  LEA.HI R2, R2, R0, RZ, 0x3 ;  /* 0x0000000002027211 */ /* 0x000fe400078f18ff */
[----:B------:R-:W-:Y:S02]  /*0110*/  LEA.HI R4, R21, R21, RZ, 0x3 ;  /* 0x0000001515047211 */ /* 0x000fe400078f18ff */
[----:B------:R-:W-:Y:S02]  /*0120*/  LOP3.LUT R5, R2, 0xfffffff8, RZ, 0xc0, !PT ;  /* 0xfffffff802057812 */ /* 0x000fe400078ec0ff */
[----:B------:R-:W-:Y:S02]  /*0130*/  LOP3.LUT R4, R4, 0xfffffff8, RZ, 0xc0, !PT ;  /* 0xfffffff804047812 */ /* 0x000fe400078ec0ff */
[----:B------:R-:W-:Y:S01]  /*0140*/  LOP3.LUT R2, R3, 0xfffffff8, RZ, 0xc0, !PT ;  /* 0xfffffff803027812 */ /* 0x000fe200078ec0ff */
[----:B------:R-:W-:-:S02]  /*0150*/  IMAD.IADD R0, R0, 0x1, -R5 ;  /* 0x0000000100007824 */ /* 0x000fc400078e0a05 */
[----:B------:R-:W-:Y:S02]  /*0160*/  IMAD.IADD R21, R21, 0x1, -R4 ;  /* 0x0000000115157824 */ /* 0x000fe400078e0a04 */
[----:B------:R-:W-:-:S03]  /*0170*/  IMAD.IADD R2, R25, 0x1, -R2 ;  /* 0x0000000119027824 */ /* 0x000fc600078e0a02 */
[----:B------:R-:W-:-:S04]  /*0180*/  ISETP.GT.AND P0, PT, R21, RZ, PT ;  /* 0x000000ff1500720c */ /* 0x000fc80003f04270 */
[----:B------:R-:W-:-:S04]  /*0190*/  ISETP.GT.AND P2, PT, R0, RZ, P0 ;  /* 0x000000ff0000720c */ /* 0x000fc80000744270 */
[C---:B------:R-:W-:Y:S02]  /*01a0*/  ISETP.LT.AND P2, PT, R25.reuse, 0x800, P2 ;  /* 0x000008001900780c */ /* 0x040fe40001741270 */
[C---:B------:R-:W-:Y:S02]  /*01b0*/  ISETP.GT.AND P5, PT, R2.reuse, -0x1, P0 ;  /* 0xffffffff0200780c */ /* 0x040fe400007a4270 */
[C---:B------:R-:W-:Y:S02]  /*01c0*/  ISETP.GT.AND P6, PT, R2.reuse, RZ, P0 ;  /* 0x000000ff0200720c */ /* 0x040fe400007c4270 */
[C---:B------:R-:W-:Y:S02]  /*01d0*/  ISETP.LT.AND P5, PT, R25.reuse, 0x800, P5 ;  /* 0x000008001900780c */ /* 0x040fe40002fa1270 */
[----:B------:R-:W-:Y:S02]  /*01e0*/  ISETP.LT.U32.AND P3, PT, R2, 0x8, P0 ;  /* 0x000000080200780c */ /* 0x000fe40000761070 */
[----:B------:R-:W-:-:S03]  /*01f0*/  ISETP.LT.AND P6, PT, R25, 0x800, P6 ;  /* 0x000008001900780c */ /* 0x000fc600037c1270 */
[----:B------:R-:W2:Y:S01]  /*0200*/  @P2 LDG.E R23, desc[UR4][R10.64] ;  /* 0x000000040a172981 */ /* 0x000ea2000c1e1900 */
[C---:B------:R-:W-:Y:S02]  /*0210*/  ISETP.LT.AND P3, PT, R25.reuse, 0x800, P3 ;  /* 0x000008001900780c */ /* 0x040fe40001f61270 */
[----:B------:R-:W-:Y:S01]  /*0220*/  CS2R R4, SRZ ;  /* 0x0000000000047805 */ /* 0x000fe2000001ff00 */
[C---:B------:R-:W-:Y:S01]  /*0230*/  VIADD R9, R25.reuse, 0xfffffff7 ;  /* 0xfffffff719097836 */ /* 0x040fe20000000000 */
[----:B------:R-:W-:Y:S01]  /*0240*/  CS2R R6, SRZ ;  /* 0x0000000000067805 */ /* 0x000fe2000001ff00 */
[----:B------:R-:W-:Y:S02]  /*0250*/  VIADD R17, R25, 0xfffffff9 ;  /* 0xfffffff919117836 */ /* 0x000fe40000000000 */
[--C-:B------:R-:W-:Y:S01]  /*0260*/  IMAD.WIDE R8, R9, 0x4, R14.reuse ;  /* 0x0000000409087825 */ /* 0x100fe200078e020e */
[----:B------:R-:W3:Y:S03]  /*0270*/  @P5 LDG.E.64 R4, desc[UR4][R10.64] ;  /* 0x000000040a045981 */ /* 0x000ee6000c1e1b00 */
[----:B------:R-:W-:Y:S01]  /*0280*/  IMAD.MOV.U32 R18, RZ, RZ, RZ ;  /* 0x000000ffff127224 */ /* 0x000fe200078e00ff */
[----:B------:R1:W4:Y:S01]  /*0290*/  @P6 LDG.E R7, desc[UR4][R8.64] ;  /* 0x0000000408076981 */ /* 0x000322000c1e1900 */
[----:B------:R-:W-:-:S05]  /*02a0*/  IMAD.WIDE R16, R17, 0x4, R14 ;  /* 0x0000000411107825 */ /* 0x000fca00078e020e */
[----:B------:R5:W4:Y:S01]  /*02b0*/  @P3 LDG.E R18, desc[UR4][R16.64] ;  /* 0x0000000410123981 */ /* 0x000b22000c1e1900 */
[----:B------:R-:W-:Y:S01]  /*02c0*/  VIADD R24, R0, 0x1 ;  /* 0x0000000100187836 */ /* 0x000fe20000000000 */
[----:B------:R-:W-:Y:S01]  /*02d0*/  ISETP.GT.AND P4, PT, R21, -0x1, PT ;  /* 0xffffffff1500780c */ /* 0x000fe20003f84270 */
[C---:B------:R-:W-:Y:S01]  /*02e0*/  VIADD R13, R25.reuse, 0xfffffffa ;  /* 0xfffffffa190d7836 */ /* 0x040fe20000000000 */
[----:B-1----:R-:W-:Y:S01]  /*02f0*/  CS2R R8, SRZ ;  /* 0x0000000000087805 */ /* 0x002fe2000001ff00 */
[----:B------:R-:W-:Y:S01]  /*0300*/  VIADD R29, R25, 0xffffffff ;  /* 0xffffffff191d7836 */ /* 0x000fe20000000000 */
[----:B------:R-:W-:Y:S01]  /*0310*/  ISETP.LT.U32.AND P0, PT, R24, 0x8, P0 ;  /* 0x000000081800780c */ /* 0x000fe20000701070 */
[--C-:B------:R-:W-:Y:S01]  /*0320*/  IMAD.WIDE R12, R13, 0x4, R14.reuse ;  /* 0x000000040d0c7825 */ /* 0x100fe200078e020e */
[----:B------:R-:W-:Y:S02]  /*0330*/  ISETP.GT.AND P1, PT, R2, RZ, P4 ;  /* 0x000000ff0200720c */ /* 0x000fe40002724270 */
[----:B------:R-:W-:Y:S01]  /*0340*/  ISETP.LT.AND P0, PT, R25, 0x800, P0 ;  /* 0x000008001900780c */ /* 0x000fe20000701270 */
[----:B------:R-:W-:Y:S01]  /*0350*/  IMAD.WIDE R28, R29, 0x4, R14 ;  /* 0x000000041d1c7825 */ /* 0x000fe200078e020e */
[----:B------:R-:W-:-:S11]  /*0360*/  ISETP.LT.AND P1, PT, R25, 0x800, P1 ;  /* 0x000008001900780c */ /* 0x000fd60000f21270 */
[----:B------:R-:W4:Y:S04]  /*0370*/  @P0 LDG.E R6, desc[UR4][R12.64] ;  /* 0x000000040c060981 */ /* 0x000f28000c1e1900 */
[----:B------:R-:W4:Y:S01]  /*0380*/  @P1 LDG.E R8, desc[UR4][R28.64] ;  /* 0x000000041c081981 */ /* 0x000f22000c1e1900 */
[----:B------:R-:W-:Y:S01]  /*0390*/  IMAD.WIDE R10, R25, 0x4, R14 ;  /* 0x00000004190a7825 */ /* 0x000fe200078e020e */
[----:B0----5:R-:W-:Y:S02]  /*03a0*/  CS2R R16, SRZ ;  /* 0x0000000000107805 */ /* 0x021fe4000001ff00 */
[----:B--2---:R-:W-:Y:S02]  /*03b0*/  SEL R23, R23, RZ, P2 ;  /* 0x000000ff17177207 */ /* 0x004fe40001000000 */
[----:B------:R-:W-:-:S04]  /*03c0*/  ISETP.GT.AND P2, PT, R0, RZ, P4 ;  /* 0x000000ff0000720c */ /* 0x000fc80002744270 */
[----:B------:R-:W-:Y:S02]  /*03d0*/  ISETP.LT.AND P2, PT, R25, 0x800, P2 ;  /* 0x000008001900780c */ /* 0x000fe40001741270 */
[----:B---3--:R-:W-:Y:S02]  /*03e0*/  SEL R3, R4, RZ, P5 ;  /* 0x000000ff04037207 */ /* 0x008fe40002800000 */
[----:B------:R-:W-:Y:S02]  /*03f0*/  SEL R26, R5, RZ, P5 ;  /* 0x000000ff051a7207 */ /* 0x000fe40002800000 */
[----:B------:R-:W-:Y:S02]  /*0400*/  ISETP.GE.AND P5, PT, R25, 0x800, PT ;  /* 0x000008001900780c */ /* 0x000fe40003fa6270 */
[----:B------:R-:W-:Y:S02]  /*0410*/  LOP3.LUT R5, R21, R2, RZ, 0xfc, !PT ;  /* 0x0000000215057212 */ /* 0x000fe400078efcff */
[----:B----4-:R-:W-:-:S02]  /*0420*/  SEL R4, R7, RZ, P6 ;  /* 0x000000ff07047207 */ /* 0x010fc40003000000 */
[----:B------:R-:W-:Y:S01]  /*0430*/  ISETP.GT.AND P6, PT, R5, -0x1, !P5 ;  /* 0xffffffff0500780c */ /* 0x000fe20006fc4270 */
[----:B------:R-:W2:Y:S01]  /*0440*/  @P2 LDG.E R9, desc[UR4][R10.64] ;  /* 0x000000040a092981 */ /* 0x000ea2000c1e1900 */
[----:B------:R-:W-:Y:S02]  /*0450*/  SEL R5, R18, RZ, P3 ;  /* 0x000000ff12057207 */ /* 0x000fe40001800000 */
[----:B------:R-:W-:-:S04]  /*0460*/  ISETP.LT.U32.AND P3, PT, R2, 0x8, P4 ;  /* 0x000000080200780c */ /* 0x000fc80002761070 */
[----:B------:R-:W-:-:S05]  /*0470*/  ISETP.LT.AND P3, PT, R25, 0x800, P3 ;  /* 0x000008001900780c */ /* 0x000fca0001f61270 */
[----:B------:R-:W3:Y:S08]  /*0480*/  @P6 LDG.E.64 R16, desc[UR4][R10.64] ;  /* 0x000000040a106981 */ /* 0x000ef0000c1e1b00 */
[----:B------:R0:W4:Y:S01]  /*0490*/  @P3 LDG.E R22, desc[UR4][R10.64+0x4] ;  /* 0x000004040a163981 */ /* 0x000122000c1e1900 */
[----:B------:R-:W-:Y:S01]  /*04a0*/  VIADD R19, R21, 0x1 ;  /* 0x0000000115137836 */ /* 0x000fe20000000000 */
[----:B------:R-:W-:-:S04]  /*04b0*/  SEL R6, R6, RZ, P0 ;  /* 0x000000ff06067207 */ /* 0x000fc80000000000 */
[----:B------:R-:W-:Y:S02]  /*04c0*/  ISETP.GE.U32.AND P0, PT, R19, 0x8, PT ;  /* 0x000000081300780c */ /* 0x000fe40003f06070 */
[----:B------:R-:W-:Y:S02]  /*04d0*/  SEL R8, R8, RZ, P1 ;  /* 0x000000ff08087207 */ /* 0x000fe40000800000 */
[----:B------:R-:W-:Y:S02]  /*04e0*/  ISETP.GT.AND P1, PT, R2, RZ, !P0 ;  /* 0x000000ff0200720c */ /* 0x000fe40004724270 */
[----:B------:R-:W-:Y:S02]  /*04f0*/  ISETP.LT.U32.AND P4, PT, R24, 0x8, P4 ;  /* 0x000000081800780c */ /* 0x000fe40002781070 */
[C---:B------:R-:W-:Y:S01]  /*0500*/  ISETP.LT.AND P1, PT, R25.reuse, 0x800, P1 ;  /* 0x000008001900780c */ /* 0x040fe20000f21270 */
[C---:B------:R-:W-:Y:S01]  /*0510*/  VIADD R29, R25.reuse, 0x7 ;  /* 0x00000007191d7836 */ /* 0x040fe20000000000 */
[----:B------:R-:W-:-:S02]  /*0520*/  ISETP.LT.AND P4, PT, R25, 0x800, P4 ;  /* 0x000008001900780c */ /* 0x000fc40002781270 */
[----:B0-----:R-:W-:Y:S01]  /*0530*/  CS2R R10, SRZ ;  /* 0x00000000000a7805 */ /* 0x001fe2000001ff00 */
[----:B------:R-:W-:Y:S02]  /*0540*/  VIADD R13, R25, 0x2 ;  /* 0x00000002190d7836 */ /* 0x000fe40000000000 */
[----:B------:R-:W-:-:S04]  /*0550*/  IMAD.WIDE R28, R29, 0x4, R14 ;  /* 0x000000041d1c7825 */ /* 0x000fc800078e020e */
[----:B------:R-:W-:Y:S02]  /*0560*/  VIADD R27, R25, 0x8 ;  /* 0x00000008191b7836 */ /* 0x000fe40000000000 */
[----:B------:R-:W-:Y:S01]  /*0570*/  IMAD.MOV.U32 R7, RZ, RZ, RZ ;  /* 0x000000ffff077224 */ /* 0x000fe200078e00ff */
[----:B------:R0:W5:Y:S01]  /*0580*/  @P1 LDG.E R10, desc[UR4][R28.64] ;  /* 0x000000041c0a1981 */ /* 0x000162000c1e1900 */
[--C-:B------:R-:W-:Y:S01]  /*0590*/  IMAD.WIDE R12, R13, 0x4, R14.reuse ;  /* 0x000000040d0c7825 */ /* 0x100fe200078e020e */
[C---:B------:R-:W-:Y:S02]  /*05a0*/  LOP3.LUT R18, R19.reuse, R2, RZ, 0xfc, !PT ;  /* 0x0000000213127212 */ /* 0x040fe400078efcff */
[----:B------:R-:W-:Y:S02]  /*05b0*/  LOP3.LUT R24, R19, R24, RZ, 0xfc, !PT ;  /* 0x0000001813187212 */ /* 0x000fe400078efcff */
[----:B------:R1:W5:Y:S01]  /*05c0*/  @P4 LDG.E R7, desc[UR4][R12.64] ;  /* 0x000000040c074981 */ /* 0x000362000c1e1900 */
[----:B0-----:R-:W-:-:S04]  /*05d0*/  IMAD.WIDE R28, R27, 0x4, R14 ;  /* 0x000000041b1c7825 */ /* 0x001fc800078e020e */
[----:B------:R-:W-:Y:S01]  /*05e0*/  VIADD R27, R25, 0x9 ;  /* 0x00000009191b7836 */ /* 0x000fe20000000000 */
[----:B-1----:R-:W-:Y:S01]  /*05f0*/  CS2R R12, SRZ ;  /* 0x00000000000c7805 */ /* 0x002fe2000001ff00 */
[----:B------:R-:W-:Y:S01]  /*0600*/  FADD R23, R23, R26 ;  /* 0x0000001a17177221 */ /* 0x000fe20000000000 */
[----:B--2---:R-:W-:Y:S02]  /*0610*/  SEL R9, R9, RZ, P2 ;  /* 0x000000ff09097207 */ /* 0x004fe40001000000 */
[----:B------:R-:W-:Y:S02]  /*0620*/  ISETP.GT.AND P2, PT, R0, RZ, !P0 ;  /* 0x000000ff0000720c */ /* 0x000fe40004744270 */
[----:B------:R-:W-:Y:S02]  /*0630*/  ISETP.GT.AND P0, PT, R2, -0x1, !P0 ;  /* 0xffffffff0200780c */ /* 0x000fe40004704270 */
[C---:B------:R-:W-:Y:S02]  /*0640*/  ISETP.LT.AND P2, PT, R25.reuse, 0x800, P2 ;  /* 0x000008001900780c */ /* 0x040fe40001741270 */
[----:B------:R-:W-:-:S02]  /*0650*/  ISETP.LT.AND P0, PT, R25, 0x800, P0 ;  /* 0x000008001900780c */ /* 0x000fc40000701270 */
[----:B---3--:R-:W-:Y:S02]  /*0660*/  SEL R16, R16, RZ, P6 ;  /* 0x000000ff10107207 */ /* 0x008fe40003000000 */
[----:B------:R-:W-:Y:S02]  /*0670*/  SEL R20, R17, RZ, P6 ;  /* 0x000000ff11147207 */ /* 0x000fe40003000000 */
[----:B------:R-:W-:Y:S01]  /*0680*/  ISETP.LT.U32.AND P6, PT, R18, 0x8, !P5 ;  /* 0x000000081200780c */ /* 0x000fe20006fc1070 */
[----:B------:R-:W-:-:S04]  /*0690*/  IMAD.WIDE R18, R27, 0x4, R14 ;  /* 0x000000041b127825 */ /* 0x000fc800078e020e */
[----:B------:R-:W2:Y:S01]  /*06a0*/  @P2 LDG.E R11, desc[UR4][R28.64] ;  /* 0x000000041c0b2981 */ /* 0x000ea2000c1e1900 */
[----:B----4-:R-:W-:Y:S01]  /*06b0*/  SEL R22, R22, RZ, P3 ;  /* 0x000000ff16167207 */ /* 0x010fe20001800000 */
[C---:B------:R-:W-:Y:S01]  /*06c0*/  VIADD R27, R2.reuse, 0x2 ;  /* 0x00000002021b7836 */ /* 0x040fe20000000000 */
[C---:B------:R-:W-:Y:S01]  /*06d0*/  ISETP.GE.AND P3, PT, R2.reuse, 0x7, PT ;  /* 0x000000070200780c */ /* 0x040fe20003f66270 */
[----:B------:R0:W3:Y:S03]  /*06e0*/  @P0 LDG.E.64 R12, desc[UR4][R28.64] ;  /* 0x000000041c0c0981 */ /* 0x0000e6000c1e1b00 */
[----:B0-----:R-:W-:Y:S02]  /*06f0*/  SEL R28, R27, RZ, !P3 ;  /* 0x000000ff1b1c7207 */ /* 0x001fe40005800000 */
[----:B------:R-:W-:-:S03]  /*0700*/  ISETP.GT.AND P3, PT, R2, 0x6, PT ;  /* 0x000000060200780c */ /* 0x000fc60003f64270 */
[----:B------:R-:W-:-:S10]  /*0710*/  VIADD R27, R28, 0x9 ;  /* 0x000000091c1b7836 */ /* 0x000fd40000000000 */
[----:B------:R-:W-:Y:S01]  /*0720*/  @!P3 IMAD.MOV R27, RZ, RZ, R28 ;  /* 0x000000ffff1bb224 */ /* 0x000fe200078e021c */
[C---:B------:R-:W-:Y:S01]  /*0730*/  ISETP.GE.AND P3, PT, R0.reuse, 0x7, PT ;  /* 0x000000070000780c */ /* 0x040fe20003f66270 */
[----:B------:R-:W-:-:S05]  /*0740*/  VIADD R28, R0, 0x2 ;  /* 0x00000002001c7836 */ /* 0x000fca0000000000 */
[----:B------:R-:W-:Y:S02]  /*0750*/  SEL R28, R28, RZ, !P3 ;  /* 0x000000ff1c1c7207 */ /* 0x000fe40005800000 */
[----:B------:R-:W-:Y:S01]  /*0760*/  ISETP.GT.AND P3, PT, R0, 0x6, PT ;  /* 0x000000060000780c */ /* 0x000fe20003f64270 */
[----:B------:R-:W-:Y:S02]  /*0770*/  IMAD.MOV.U32 R17, RZ, RZ, RZ ;  /* 0x000000ffff117224 */ /* 0x000fe400078e00ff */
[----:B------:R-:W-:-:S04]  /*0780*/  VIADD R29, R28, 0x9 ;  /* 0x000000091c1d7836 */ /* 0x000fc80000000000 */
[----:B------:R0:W4:Y:S06]  /*0790*/  @P6 LDG.E R17, desc[UR4][R18.64] ;  /* 0x0000000412116981 */ /* 0x00012c000c1e1900 */
[----:B------:R-:W-:Y:S01]  /*07a0*/  @!P3 IMAD.MOV R29, RZ, RZ, R28 ;  /* 0x000000ffff1db224 */ /* 0x000fe200078e021c */
[C---:B------:R-:W-:Y:S01]  /*07b0*/  ISETP.GE.AND P3, PT, R21.reuse, 0x7, PT ;  /* 0x000000071500780c */ /* 0x040fe20003f66270 */
[----:B0-----:R-:W-:-:S05]  /*07c0*/  VIADD R18, R21, 0x2 ;  /* 0x0000000215127836 */ /* 0x001fca0000000000 */
[----:B------:R-:W-:Y:S02]  /*07d0*/  SEL R18, R18, RZ, !P3 ;  /* 0x000000ff12127207 */ /* 0x000fe40005800000 */
[----:B------:R-:W-:Y:S01]  /*07e0*/  ISETP.GT.AND P3, PT, R21, 0x6, PT ;  /* 0x000000061500780c */ /* 0x000fe20003f64270 */
[----:B------:R-:W-:Y:S02]  /*07f0*/  VIADD R19, R25, 0xa ;  /* 0x0000000a19137836 */ /* 0x000fe40000000000 */
[----:B------:R-:W-:Y:S02]  /*0800*/  VIADD R26, R18, 0x9 ;  /* 0x00000009121a7836 */ /* 0x000fe40000000000 */
[----:B------:R-:W-:Y:S01]  /*0810*/  IMAD.WIDE R14, R19, 0x4, R14 ;  /* 0x00000004130e7825 */ /* 0x000fe200078e020e */
[----:B------:R-:W-:-:S07]  /*0820*/  IADD3 R19, R27, -R2, -R21 ;  /* 0x800000021b137210 */ /* 0x000fce0007ffe815 */
[----:B------:R-:W-:-:S04]  /*0830*/  @!P3 IMAD.MOV R26, RZ, RZ, R18 ;  /* 0x000000ffff1ab224 */ /* 0x000fc800078e0212 */
[----:B------:R-:W-:Y:S01]  /*0840*/  IMAD.IADD R18, R26, 0x1, -R21 ;  /* 0x000000011a127824 */ /* 0x000fe200078e0a15 */
[----:B------:R-:W-:-:S05]  /*0850*/  IADD3 R19, R19, 0x1, R26 ;  /* 0x0000000113137810 */ /* 0x000fca0007ffe01a */
[----:B------:R-:W-:Y:S01]  /*0860*/  IMAD R27, R18, R27, R19 ;  /* 0x0000001b121b7224 */ /* 0x000fe200078e0213 */
[----:B------:R-:W-:-:S04]  /*0870*/  IADD3 R19, R29, -R0, -R21 ;  /* 0x800000001d137210 */ /* 0x000fc80007ffe815 */
[----:B------:R-:W-:Y:S02]  /*0880*/  IADD3 R19, R19, 0x1, R26 ;  /* 0x0000000113137810 */ /* 0x000fe40007ffe01a */
[----:B------:R-:W-:-:S03]  /*0890*/  ISETP.LT.U32.AND P3, PT, R24, 0x8, !P5 ;  /* 0x000000081800780c */ /* 0x000fc60006f61070 */
[----:B------:R-:W-:Y:S02]  /*08a0*/  IMAD R29, R18, R29, R19 ;  /* 0x0000001d121d7224 */ /* 0x000fe400078e0213 */
[----:B------:R-:W0:Y:S01]  /*08b0*/  LDC.64 R18, c[0x0][0x210] ;  /* 0x00008400ff127b82 */ /* 0x000e220000000a00 */
[----:B------:R-:W-:-:S07]  /*08c0*/  IMAD.MOV.U32 R24, RZ, RZ, RZ ;  /* 0x000000ffff187224 */ /* 0x000fce00078e00ff */
[----:B------:R1:W4:Y:S02]  /*08d0*/  @P3 LDG.E R24, desc[UR4][R14.64] ;  /* 0x000000040e183981 */ /* 0x000324000c1e1900 */
[----:B-1----:R-:W-:Y:S01]  /*08e0*/  CS2R R14, SRZ ;  /* 0x00000000000e7805 */ /* 0x002fe2000001ff00 */
[----:B0-----:R-:W-:-:S05]  /*08f0*/  IMAD.WIDE R18, R25, 0x4, R18 ;  /* 0x0000000419127825 */ /* 0x001fca00078e0212 */
[----:B------:R-:W4:Y:S01]  /*0900*/  @!P5 LDG.E.64 R14, desc[UR4][R18.64] ;  /* 0x00000004120ed981 */ /* 0x000f22000c1e1b00 */
[----:B------:R-:W-:-:S04]  /*0910*/  IMAD.IADD R21, R21, 0x1, -R26 ;  /* 0x0000000115157824 */ /* 0x000fc800078e0a1a */
[-C--:B------:R-:W-:Y:S02]  /*0920*/  IMAD R0, R0, R21.reuse, R29 ;  /* 0x0000001500007224 */ /* 0x080fe400078e021d */
[----:B------:R-:W-:Y:S02]  /*0930*/  IMAD R2, R2, R21, R27 ;  /* 0x0000001502027224 */ /* 0x000fe400078e021b */
[----:B------:R-:W-:Y:S01]  /*0940*/  FADD R4, R4, R3 ;  /* 0x0000000304047221 */ /* 0x000fe20000000000 */
[----:B------:R-:W-:Y:S02]  /*0950*/  I2FP.F32.S32 R0, R0 ;  /* 0x0000000000007245 */ /* 0x000fe40000201400 */
[----:B------:R-:W-:Y:S02]  /*0960*/  I2FP.F32.S32 R2, R2 ;  /* 0x0000000200027245 */ /* 0x000fe40000201400 */
[----:B-----5:R-:W-:Y:S01]  /*0970*/  SEL R7, R7, RZ, P4 ;  /* 0x000000ff07077207 */ /* 0x020fe20002000000 */
[----:B------:R-:W-:Y:S01]  /*0980*/  FADD R5, R4, R5 ;  /* 0x0000000504057221 */ /* 0x000fe20000000000 */
[----:B------:R-:W-:Y:S01]  /*0990*/  FSETP.GT.AND P4, PT, |R0|, 8.50705917302346158658e+37, PT ;  /* 0x7e8000000000780b */ /* 0x000fe20003f84200 */
[----:B------:R-:W-:Y:S01]  /*09a0*/  FADD R6, R23, R6 ;  /* 0x0000000617067221 */ /* 0x000fe20000000000 */
[----:B------:R-:W-:Y:S01]  /*09b0*/  SEL R10, R10, RZ, P1 ;  /* 0x000000ff0a0a7207 */ /* 0x000fe20000800000 */
[----:B------:R-:W-:Y:S01]  /*09c0*/  FADD R5, R5, R8 ;  /* 0x0000000805057221 */ /* 0x000fe20000000000 */
[----:B------:R-:W-:Y:S01]  /*09d0*/  FSETP.GEU.AND P1, PT, |R0|, 1.175494350822287508e-38, PT ;  /* 0x008000000000780b */ /* 0x000fe20003f2e200 */
[----:B------:R-:W-:-:S02]  /*09e0*/  FADD R9, R6, R9 ;  /* 0x0000000906097221 */ /* 0x000fc40000000000 */
[----:B------:R-:W-:Y:S02]  /*09f0*/  FADD R5, R5, R16 ;  /* 0x0000001005057221 */ /* 0x000fe40000000000 */
[----:B------:R-:W-:Y:S02]  /*0a00*/  FADD R20, R9, R20 ;  /* 0x0000001409147221 */ /* 0x000fe40000000000 */
[----:B------:R-:W-:Y:S02]  /*0a10*/  FADD R5, R5, R22 ;  /* 0x0000001605057221 */ /* 0x000fe40000000000 */
[----:B------:R-:W-:Y:S01]  /*0a20*/  @P4 FMUL R0, R0, 0.25 ;  /* 0x3e80000000004820 */ /* 0x000fe20000400000 */
[----:B------:R-:W-:Y:S01]  /*0a30*/  FADD R20, R20, R7 ;  /* 0x0000000714147221 */ /* 0x000fe20000000000 */
[----:B------:R-:W-:Y:S02]  /*0a40*/  FADD R5, R5, R10 ;  /* 0x0000000a05057221 */ /* 0x000fe40000000000 */
[----:B------:R-:W-:-:S06]  /*0a50*/  @!P1 FMUL R0, R0, 16777216 ;  /* 0x4b80000000009820 */ /* 0x000fcc0000400000 */
[----:B------:R-:W0:Y:S01]  /*0a60*/  MUFU.RCP R0, R0 ;  /* 0x0000000000007308 */ /* 0x000e220000001000 */
[----:B--2---:R-:W-:Y:S02]  /*0a70*/  SEL R11, R11, RZ, P2 ;  /* 0x000000ff0b0b7207 */ /* 0x004fe40001000000 */
[----:B------:R-:W-:Y:S02]  /*0a80*/  FSETP.GT.AND P2, PT, |R2|, 8.50705917302346158658e+37, PT ;  /* 0x7e8000000200780b */ /* 0x000fe40003f44200 */
[----:B---3--:R-:W-:Y:S02]  /*0a90*/  SEL R12, R12, RZ, P0 ;  /* 0x000000ff0c0c7207 */ /* 0x008fe40000000000 */
[----:B------:R-:W-:Y:S02]  /*0aa0*/  SEL R13, R13, RZ, P0 ;  /* 0x000000ff0d0d7207 */ /* 0x000fe40000000000 */
[----:B------:R-:W-:Y:S01]  /*0ab0*/  FSETP.GEU.AND P0, PT, |R2|, 1.175494350822287508e-38, PT ;  /* 0x008000000200780b */ /* 0x000fe20003f0e200 */
[----:B------:R-:W-:-:S06]  /*0ac0*/  FADD R20, R20, R11 ;  /* 0x0000000b14147221 */ /* 0x000fcc0000000000 */
[----:B------:R-:W-:Y:S01]  /*0ad0*/  @P2 FMUL R2, R2, 0.25 ;  /* 0x3e80000002022820 */ /* 0x000fe20000400000 */
[----:B------:R-:W-:Y:S01]  /*0ae0*/  FADD R13, R20, R13 ;  /* 0x0000000d140d7221 */ /* 0x000fe20000000000 */
[----:B------:R-:W-:-:S04]  /*0af0*/  FADD R12, R5, R12 ;  /* 0x0000000c050c7221 */ /* 0x000fc80000000000 */
[----:B------:R-:W-:-:S04]  /*0b00*/  @!P0 FMUL R2, R2, 16777216 ;  /* 0x4b80000002028820 */ /* 0x000fc80000400000 */
[----:B------:R-:W1:Y:S01]  /*0b10*/  MUFU.RCP R5, R2 ;  /* 0x0000000200057308 */ /* 0x000e620000001000 */
[----:B----4-:R-:W-:-:S05]  /*0b20*/  SEL R17, R17, RZ, P6 ;  /* 0x000000ff11117207 */ /* 0x010fca0003000000 */
[----:B------:R-:W-:-:S04]  /*0b30*/  FADD R3, R12, R17 ;  /* 0x000000110c037221 */ /* 0x000fc80000000000 */
[----:B------:R-:W-:-:S04]  /*0b40*/  @P2 FMUL R3, R3, 0.25 ;  /* 0x3e80000003032820 */ /* 0x000fc80000400000 */
[----:B------:R-:W-:Y:S01]  /*0b50*/  @!P0 FMUL R3, R3, 16777216 ;  /* 0x4b80000003038820 */ /* 0x000fe20000400000 */
[----:B------:R-:W-:-:S05]  /*0b60*/  SEL R24, R24, RZ, P3 ;  /* 0x000000ff18187207 */ /* 0x000fca0001800000 */
[----:B------:R-:W-:-:S04]  /*0b70*/  FADD R24, R13, R24 ;  /* 0x000000180d187221 */ /* 0x000fc80000000000 */
[----:B------:R-:W-:-:S04]  /*0b80*/  @P4 FMUL R24, R24, 0.25 ;  /* 0x3e80000018184820 */ /* 0x000fc80000400000 */
[----:B------:R-:W-:-:S04]  /*0b90*/  @!P1 FMUL R24, R24, 16777216 ;  /* 0x4b80000018189820 */ /* 0x000fc80000400000 */
[----:B0-----:R-:W-:Y:S01]  /*0ba0*/  FFMA R15, R0, R24, R15 ;  /* 0x00000018000f7223 */ /* 0x001fe2000000000f */
[----:B-1----:R-:W-:Y:S01]  /*0bb0*/  FFMA R14, R5, R3, R14 ;  /* 0x00000003050e7223 */ /* 0x002fe2000000000e */
[----:B------:R-:W-:Y:S06]  /*0bc0*/  @P5 EXIT ;  /* 0x000000000000594d */ /* 0x000fec0003800000 */
[----:B------:R-:W-:Y:S01]  /*0bd0*/  STG.E.64 desc[UR4][R18.64], R14 ;  /* 0x0000000e12007986 */ /* 0x000fe2000c101b04 */
[----:B------:R-:W-:Y:S05]  /*0be0*/  EXIT ;  /* 0x000000000000794d */ /* 0x000fea0003800000 */
.L_x_0:
[----:B------:R-:W-:-:S00]  /*0bf0*/  BRA `(.L_x_0) ;  /* 0xfffffffc00fc7947 */ /* 0x000fc0000383ffff */
[----:B------:R-:W-:-:S00]  /*0c00*/  NOP ;  /* 0x0000000000007918 */ /* 0x000fc00000000000 */
[----:B------:R-:W-:-:S00]  /*0c10*/  NOP ;  /* 0x0000000000007918 */ /* 0x000fc00000000000 */
[----:B------:R-:W-:-:S00]  /*0c20*/  NOP ;  /* 0x0000000000007918 */ /* 0x000fc00000000000 */
[----:B------:R-:W-:-:S00]  /*0c30*/  NOP ;  /* 0x0000000000007918 */ /* 0x000fc00000000000 */
[----:B------:R-:W-:-:S00]  /*0c40*/  NOP ;  /* 0x0000000000007918 */ /* 0x000fc00000000000 */
[----:B------:R-:W-:-:S00]  /*0c50*/  NOP ;  /* 0x0000000000007918 */ /* 0x000fc00000000000 */
[----:B------:R-:W-:-:S00]  /*0c60*/  NOP ;  /* 0x0000000000007918 */ /* 0x000fc00000000000 */
[----:B------:R-:W-:-:S00]  /*0c70*/  NOP ;  /* 0x0000000000007918 */ /* 0x000fc00000000000 */
.L_x_1:


//--------------------- .nv.constant0.triton_poi_fused_add_avg_pool2d_23 --------------------------
	.section	.nv.constant0.triton_poi_fused_add_avg_pool2d_23,"a",@progbits
	.sectionflags	@""
	.align	4
.nv.constant0.triton_poi_fused_add_avg_pool2d_23:
	.zero		548
